//
// Generated by NVIDIA NVVM Compiler
//
// Compiler Build ID: CL-36424714
// Cuda compilation tools, release 13.0, V13.0.88
// Based on NVVM 20.0.0
//

.version 9.0
.target sm_100
.address_size 64

	// .globl	_Z16multiplySpectrumP6float2i

.visible .entry _Z16multiplySpectrumP6float2i(
	.param .u64 .ptr .align 1 _Z16multiplySpectrumP6float2i_param_0,
	.param .u32 _Z16multiplySpectrumP6float2i_param_1
)
{
	.reg .pred 	%p<5>;
	.reg .b32 	%r<6>;
	.reg .b32 	%f<18>;
	.reg .b64 	%rd<5>;

	ld.param.u64 	%rd1, [_Z16multiplySpectrumP6float2i_param_0];
	ld.param.u32 	%r2, [_Z16multiplySpectrumP6float2i_param_1];
	mov.u32 	%r3, %ctaid.x;
	mov.u32 	%r4, %ntid.x;
	mov.u32 	%r5, %tid.x;
	mad.lo.s32 	%r1, %r3, %r4, %r5;
	setp.ge.s32 	%p1, %r1, %r2;
	@%p1 bra 	$L__BB0_2;
	cvta.to.global.u64 	%rd2, %rd1;
	mul.wide.s32 	%rd3, %r1, 8;
	add.s64 	%rd4, %rd2, %rd3;
	ld.global.v2.f32 	{%f1, %f2}, [%rd4];
	abs.f32 	%f3, %f1;
	abs.f32 	%f4, %f2;
	setp.gt.f32 	%p2, %f3, %f4;
	selp.f32 	%f5, %f3, %f4, %p2;
	selp.f32 	%f6, %f4, %f3, %p2;
	div.rn.f32 	%f8, %f6, %f5;
	fma.rn.f32 	%f9, %f8, %f8, 0f3F800000;
	sqrt.rn.f32 	%f10, %f9;
	mul.f32 	%f11, %f10, %f5;
	setp.eq.f32 	%p3, %f5, 0f00000000;
	max.f32 	%f12, %f5, %f6;
	setp.gt.f32 	%p4, %f12, 0f7F7FFFFF;
	add.f32 	%f13, %f3, %f4;
	selp.f32 	%f14, %f13, %f11, %p3;
	selp.f32 	%f15, %f13, %f14, %p4;
	mul.f32 	%f16, %f15, %f15;
	mov.f32 	%f17, 0f00000000;
	st.global.v2.f32 	[%rd4], {%f16, %f17};
$L__BB0_2:
	ret;

}


// ===== COMPILED SASS (sm_100) =====

	.target	sm_100

	.elftype	@"ET_EXEC"


//--------------------- .note.nv.tkinfo           --------------------------
	.section	.note.nv.tkinfo,"",@"SHT_NOTE"
	.sectionflags	@"SHF_NOTE_NV_TKINFO"
	.tkinfo
        /*0018*/ 	.word	0x00000002
        /*0030*/ 	.string	""
        /*0030*/ 	.string	"ptxas"
        /*0030*/ 	.string	"Cuda compilation tools, release 13.0, V13.0.88"
        /*0030*/ 	.string	"Build cuda_13.0.r13.0/compiler.36424714_0"
        /*0030*/ 	.string	"-arch sm_100 -m 64 "



//--------------------- .note.nv.cuinfo           --------------------------
	.section	.note.nv.cuinfo,"",@"SHT_NOTE"
	.sectionflags	@"SHF_NOTE_NV_CUINFO"
        /*0018*/ 	.short	0x0002
        /*001a*/ 	.short	0x0064
        /*001c*/ 	.short	0x0082
	.zero		2


//--------------------- .nv.info                  --------------------------
	.section	.nv.info,"",@"SHT_CUDA_INFO"
	.align	4


	//----- nvinfo : EIATTR_REGCOUNT
	.align		4
        /*0000*/ 	.byte	0x04, 0x2f
        /*0002*/ 	.short	(.L_1 - .L_0)
	.align		4
.L_0:
        /*0004*/ 	.word	index@(_Z16multiplySpectrumP6float2i)
        /*0008*/ 	.word	0x00000014


	//----- nvinfo : EIATTR_FRAME_SIZE
	.align		4
.L_1:
        /*000c*/ 	.byte	0x04, 0x11
        /*000e*/ 	.short	(.L_3 - .L_2)
	.align		4
.L_2:
        /*0010*/ 	.word	index@($__internal_1_$__cuda_sm3x_div_rn_noftz_f32_slowpath)
        /*0014*/ 	.word	0x00000000


	//----- nvinfo : EIATTR_FRAME_SIZE
	.align		4
.L_3:
        /*0018*/ 	.byte	0x04, 0x11
        /*001a*/ 	.short	(.L_5 - .L_4)
	.align		4
.L_4:
        /*001c*/ 	.word	index@($__internal_0_$__cuda_sm20_sqrt_rn_f32_slowpath)
        /*0020*/ 	.word	0x00000000


	//----- nvinfo : EIATTR_FRAME_SIZE
	.align		4
.L_5:
        /*0024*/ 	.byte	0x04, 0x11
        /*0026*/ 	.short	(.L_7 - .L_6)
	.align		4
.L_6:
        /*0028*/ 	.word	index@(_Z16multiplySpectrumP6float2i)
        /*002c*/ 	.word	0x00000000


	//----- nvinfo : EIATTR_MIN_STACK_SIZE
	.align		4
.L_7:
        /*0030*/ 	.byte	0x04, 0x12
        /*0032*/ 	.short	(.L_9 - .L_8)
	.align		4
.L_8:
        /*0034*/ 	.word	index@(_Z16multiplySpectrumP6float2i)
        /*0038*/ 	.word	0x00000000
.L_9:


//--------------------- .nv.compat                --------------------------
	.section	.nv.compat,"",@"SHT_CUDA_COMPAT_INFO"
	.align	4
        /*0000*/ 	.byte	0x02, 0x09, 0x00, 0x00, 0x02, 0x02, 0x01, 0x00, 0x02, 0x05, 0x05, 0x00, 0x03, 0x07, 0x01, 0x01
        /*0010*/ 	.byte	0x02, 0x03, 0x00, 0x00, 0x02, 0x06, 0x01, 0x00, 0x04, 0x0b, 0x08, 0x00, 0x01, 0x00, 0x00, 0x00
        /*0020*/ 	.byte	0x00, 0x00, 0x00, 0x00


//--------------------- .nv.info._Z16multiplySpectrumP6float2i --------------------------
	.section	.nv.info._Z16multiplySpectrumP6float2i,"",@"SHT_CUDA_INFO"
	.sectionflags	@""
	.align	4


	//----- nvinfo : EIATTR_CUDA_API_VERSION
	.align		4
        /*0000*/ 	.byte	0x04, 0x37
        /*0002*/ 	.short	(.L_11 - .L_10)
.L_10:
        /*0004*/ 	.word	0x00000082


	//----- nvinfo : EIATTR_KPARAM_INFO
	.align		4
.L_11:
        /*0008*/ 	.byte	0x04, 0x17
        /*000a*/ 	.short	(.L_13 - .L_12)
.L_12:
        /*000c*/ 	.word	0x00000000
        /*0010*/ 	.short	0x0001
        /*0012*/ 	.short	0x0008
        /*0014*/ 	.byte	0x00, 0xf0, 0x11, 0x00


	//----- nvinfo : EIATTR_KPARAM_INFO
	.align		4
.L_13:
        /*0018*/ 	.byte	0x04, 0x17
        /*001a*/ 	.short	(.L_15 - .L_14)
.L_14:
        /*001c*/ 	.word	0x00000000
        /*0020*/ 	.short	0x0000
        /*0022*/ 	.short	0x0000
        /*0024*/ 	.byte	0x00, 0xf5, 0x21, 0x00


	//----- nvinfo : EIATTR_SPARSE_MMA_MASK
	.align		4
.L_15:
        /*0028*/ 	.byte	0x03, 0x50
        /*002a*/ 	.short	0x0000


	//----- nvinfo : EIATTR_MAXREG_COUNT
	.align		4
        /*002c*/ 	.byte	0x03, 0x1b
        /*002e*/ 	.short	0x00ff


	//----- nvinfo : EIATTR_MERCURY_ISA_VERSION
	.align		4
        /*0030*/ 	.byte	0x03, 0x5f
        /*0032*/ 	.short	0x0101


	//----- nvinfo : EIATTR_VRC_CTA_INIT_COUNT
	.align		4
        /*0034*/ 	.byte	0x02, 0x4a
	.zero		1
	.zero		1


	//----- nvinfo : EIATTR_EXIT_INSTR_OFFSETS
	.align		4
        /*0038*/ 	.byte	0x04, 0x1c
        /*003a*/ 	.short	(.L_17 - .L_16)


	//   ....[0]....
.L_16:
        /*003c*/ 	.word	0x00000070


	//   ....[1]....
        /*0040*/ 	.word	0x00000320


	//----- nvinfo : EIATTR_CRS_STACK_SIZE
	.align		4
.L_17:
        /*0044*/ 	.byte	0x04, 0x1e
        /*0046*/ 	.short	(.L_19 - .L_18)
.L_18:
        /*0048*/ 	.word	0x00000000


	//----- nvinfo : EIATTR_CBANK_PARAM_SIZE
	.align		4
.L_19:
        /*004c*/ 	.byte	0x03, 0x19
        /*004e*/ 	.short	0x000c


	//----- nvinfo : EIATTR_PARAM_CBANK
	.align		4
        /*0050*/ 	.byte	0x04, 0x0a
        /*0052*/ 	.short	(.L_21 - .L_20)
	.align		4
.L_20:
        /*0054*/ 	.word	index@(.nv.constant0._Z16multiplySpectrumP6float2i)
        /*0058*/ 	.short	0x0380
        /*005a*/ 	.short	0x000c


	//----- nvinfo : EIATTR_SW_WAR
	.align		4
.L_21:
        /*005c*/ 	.byte	0x04, 0x36
        /*005e*/ 	.short	(.L_23 - .L_22)
.L_22:
        /*0060*/ 	.word	0x00000008
.L_23:


//--------------------- .nv.callgraph             --------------------------
	.section	.nv.callgraph,"",@"SHT_CUDA_CALLGRAPH"
	.align	4
	.sectionentsize	8
	.align		4
        /*0000*/ 	.word	0x00000000
	.align		4
        /*0004*/ 	.word	0xffffffff
	.align		4
        /*0008*/ 	.word	0x00000000
	.align		4
        /*000c*/ 	.word	0xfffffffe
	.align		4
        /*0010*/ 	.word	0x00000000
	.align		4
        /*0014*/ 	.word	0xfffffffd
	.align		4
        /*0018*/ 	.word	0x00000000
	.align		4
        /*001c*/ 	.word	0xfffffffc


//--------------------- .text._Z16multiplySpectrumP6float2i --------------------------
	.section	.text._Z16multiplySpectrumP6float2i,"ax",@progbits
	.align	128
        .global         _Z16multiplySpectrumP6float2i
        .type           _Z16multiplySpectrumP6float2i,@function
        .size           _Z16multiplySpectrumP6float2i,(.L_x_19 - _Z16multiplySpectrumP6float2i)
        .other          _Z16multiplySpectrumP6float2i,@"STO_CUDA_ENTRY STV_DEFAULT"
_Z16multiplySpectrumP6float2i:
.text._Z16multiplySpectrumP6float2i:
[----:B------:R-:W-:Y:S01]  /*0000*/  LDC R1, c[0x0][0x37c] ;  /* 0x0000df00ff017b82 */ /* 0x000fe20000000800 */
[----:B------:R-:W0:Y:S07]  /*0010*/  S2R R0, SR_TID.X ;  /* 0x0000000000007919 */ /* 0x000e2e0000002100 */
[----:B------:R-:W0:Y:S01]  /*0020*/  S2UR UR4, SR_CTAID.X ;  /* 0x00000000000479c3 */ /* 0x000e220000002500 */
[----:B------:R-:W1:Y:S07]  /*0030*/  LDCU UR5, c[0x0][0x388] ;  /* 0x00007100ff0577ac */ /* 0x000e6e0008000800 */
[----:B------:R-:W0:Y:S02]  /*0040*/  LDC R3, c[0x0][0x360] ;  /* 0x0000d800ff037b82 */ /* 0x000e240000000800 */
[----:B0-----:R-:W-:-:S05]  /*0050*/  IMAD R3, R3, UR4, R0 ;  /* 0x0000000403037c24 */ /* 0x001fca000f8e0200 */
[----:B-1----:R-:W-:-:S13]  /*0060*/  ISETP.GE.AND P0, PT, R3, UR5, PT ;  /* 0x0000000503007c0c */ /* 0x002fda000bf06270 */
[----:B------:R-:W-:Y:S05]  /*0070*/  @P0 EXIT ;  /* 0x000000000000094d */ /* 0x000fea0003800000 */
[----:B------:R-:W0:Y:S01]  /*0080*/  LDC.64 R4, c[0x0][0x380] ;  /* 0x0000e000ff047b82 */ /* 0x000e220000000a00 */
[----:B------:R-:W1:Y:S01]  /*0090*/  LDCU.64 UR4, c[0x0][0x358] ;  /* 0x00006b00ff0477ac */ /* 0x000e620008000a00 */
[----:B0-----:R-:W-:-:S05]  /*00a0*/  IMAD.WIDE R4, R3, 0x8, R4 ;  /* 0x0000000803047825 */ /* 0x001fca00078e0204 */
[----:B-1----:R-:W2:Y:S01]  /*00b0*/  LDG.E.64 R6, desc[UR4][R4.64] ;  /* 0x0000000404067981 */ /* 0x002ea2000c1e1b00 */
[----:B------:R-:W-:Y:S01]  /*00c0*/  BSSY.RECONVERGENT B0, `(.L_x_0) ;  /* 0x000000e000007945 */ /* 0x000fe20003800200 */
[----:B--2---:R-:W-:-:S04]  /*00d0*/  FSETP.GT.AND P0, PT, |R6|, |R7|, PT ;  /* 0x400000070600720b */ /* 0x004fc80003f04200 */
[----:B------:R-:W-:Y:S02]  /*00e0*/  FSEL R3, |R6|, |R7|, P0 ;  /* 0x4000000706037208 */ /* 0x000fe40000000200 */
[----:B------:R-:W-:Y:S02]  /*00f0*/  FSEL R0, |R7|, |R6|, P0 ;  /* 0x4000000607007208 */ /* 0x000fe40000000200 */
[----:B------:R-:W0:Y:S08]  /*0100*/  MUFU.RCP R2, R3 ;  /* 0x0000000300027308 */ /* 0x000e300000001000 */
[----:B------:R-:W1:Y:S01]  /*0110*/  FCHK P0, R0, R3 ;  /* 0x0000000300007302 */ /* 0x000e620000000000 */
[----:B0-----:R-:W-:-:S04]  /*0120*/  FFMA R9, -R3, R2, 1 ;  /* 0x3f80000003097423 */ /* 0x001fc80000000102 */
[----:B------:R-:W-:-:S04]  /*0130*/  FFMA R9, R2, R9, R2 ;  /* 0x0000000902097223 */ /* 0x000fc80000000002 */
[----:B------:R-:W-:-:S04]  /*0140*/  FFMA R2, R0, R9, RZ ;  /* 0x0000000900027223 */ /* 0x000fc800000000ff */
[----:B------:R-:W-:-:S04]  /*0150*/  FFMA R8, -R3, R2, R0 ;  /* 0x0000000203087223 */ /* 0x000fc80000000100 */
[----:B------:R-:W-:Y:S01]  /*0160*/  FFMA R2, R9, R8, R2 ;  /* 0x0000000809027223 */ /* 0x000fe20000000002 */
[----:B-1----:R-:W-:Y:S06]  /*0170*/  @!P0 BRA `(.L_x_1) ;  /* 0x0000000000088947 */ /* 0x002fec0003800000 */
[----:B------:R-:W-:-:S07]  /*0180*/  MOV R8, 0x1a0 ;  /* 0x000001a000087802 */ /* 0x000fce0000000f00 */
[----:B------:R-:W-:Y:S05]  /*0190*/  CALL.REL.NOINC `($__internal_1_$__cuda_sm3x_div_rn_noftz_f32_slowpath) ;  /* 0x0000000000c47944 */ /* 0x000fea0003c00000 */
.L_x_1:
[----:B------:R-:W-:Y:S05]  /*01a0*/  BSYNC.RECONVERGENT B0 ;  /* 0x0000000000007941 */ /* 0x000fea0003800200 */
.L_x_0:
[----:B------:R-:W-:Y:S01]  /*01b0*/  FFMA R9, R2, R2, 1 ;  /* 0x3f80000002097423 */ /* 0x000fe20000000002 */
[----:B------:R-:W-:Y:S03]  /*01c0*/  BSSY.RECONVERGENT B0, `(.L_x_2) ;  /* 0x000000c000007945 */ /* 0x000fe60003800200 */
[----:B------:R-:W-:Y:S01]  /*01d0*/  VIADD R2, R9, 0xf3000000 ;  /* 0xf300000009027836 */ /* 0x000fe20000000000 */
[----:B------:R0:W1:Y:S04]  /*01e0*/  MUFU.RSQ R8, R9 ;  /* 0x0000000900087308 */ /* 0x0000680000001400 */
[----:B------:R-:W-:-:S13]  /*01f0*/  ISETP.GT.U32.AND P0, PT, R2, 0x727fffff, PT ;  /* 0x727fffff0200780c */ /* 0x000fda0003f04070 */
[----:B01----:R-:W-:Y:S05]  /*0200*/  @!P0 BRA `(.L_x_3) ;  /* 0x00000000000c8947 */ /* 0x003fea0003800000 */
[----:B------:R-:W-:-:S07]  /*0210*/  MOV R13, 0x230 ;  /* 0x00000230000d7802 */ /* 0x000fce0000000f00 */
[----:B------:R-:W-:Y:S05]  /*0220*/  CALL.REL.NOINC `($__internal_0_$__cuda_sm20_sqrt_rn_f32_slowpath) ;  /* 0x0000000000407944 */ /* 0x000fea0003c00000 */
[----:B------:R-:W-:Y:S05]  /*0230*/  BRA `(.L_x_4) ;  /* 0x0000000000107947 */ /* 0x000fea0003800000 */
.L_x_3:
[----:B------:R-:W-:Y:S01]  /*0240*/  FMUL.FTZ R2, R9, R8 ;  /* 0x0000000809027220 */ /* 0x000fe20000410000 */
[----:B------:R-:W-:-:S03]  /*0250*/  FMUL.FTZ R8, R8, 0.5 ;  /* 0x3f00000008087820 */ /* 0x000fc60000410000 */
[----:B------:R-:W-:-:S04]  /*0260*/  FFMA R9, -R2, R2, R9 ;  /* 0x0000000202097223 */ /* 0x000fc80000000109 */
[----:B------:R-:W-:-:S07]  /*0270*/  FFMA R2, R9, R8, R2 ;  /* 0x0000000809027223 */ /* 0x000fce0000000002 */
.L_x_4:
[----:B------:R-:W-:Y:S05]  /*0280*/  BSYNC.RECONVERGENT B0 ;  /* 0x0000000000007941 */ /* 0x000fea0003800200 */
.L_x_2:
[C---:B------:R-:W-:Y:S01]  /*0290*/  FMNMX R0, R3.reuse, R0, !PT ;  /* 0x0000000003007209 */ /* 0x040fe20007800000 */
[----:B------:R-:W-:Y:S01]  /*02a0*/  FADD R7, |R6|, |R7| ;  /* 0x4000000706077221 */ /* 0x000fe20000000200 */
[C---:B------:R-:W-:Y:S01]  /*02b0*/  FMUL R2, R3.reuse, R2 ;  /* 0x0000000203027220 */ /* 0x040fe20000400000 */
[----:B------:R-:W-:Y:S01]  /*02c0*/  FSETP.NEU.AND P1, PT, R3, RZ, PT ;  /* 0x000000ff0300720b */ /* 0x000fe20003f2d000 */
[----:B------:R-:W-:Y:S01]  /*02d0*/  IMAD.MOV.U32 R3, RZ, RZ, RZ ;  /* 0x000000ffff037224 */ /* 0x000fe200078e00ff */
[----:B------:R-:W-:-:S13]  /*02e0*/  FSETP.GT.AND P0, PT, R0, 3.40282346638528859812e+38, PT ;  /* 0x7f7fffff0000780b */ /* 0x000fda0003f04000 */
[----:B------:R-:W-:-:S05]  /*02f0*/  @!P0 FSEL R7, R7, R2, !P1 ;  /* 0x0000000207078208 */ /* 0x000fca0004800000 */
[----:B------:R-:W-:-:S05]  /*0300*/  FMUL R2, R7, R7 ;  /* 0x0000000707027220 */ /* 0x000fca0000400000 */
[----:B------:R-:W-:Y:S01]  /*0310*/  STG.E.64 desc[UR4][R4.64], R2 ;  /* 0x0000000204007986 */ /* 0x000fe2000c101b04 */
[----:B------:R-:W-:Y:S05]  /*0320*/  EXIT ;  /* 0x000000000000794d */ /* 0x000fea0003800000 */
        .weak           $__internal_0_$__cuda_sm20_sqrt_rn_f32_slowpath
        .type           $__internal_0_$__cuda_sm20_sqrt_rn_f32_slowpath,@function
        .size           $__internal_0_$__cuda_sm20_sqrt_rn_f32_slowpath,($__internal_1_$__cuda_sm3x_div_rn_noftz_f32_slowpath - $__internal_0_$__cuda_sm20_sqrt_rn_f32_slowpath)
$__internal_0_$__cuda_sm20_sqrt_rn_f32_slowpath:
[----:B------:R-:W-:-:S13]  /*0330*/  LOP3.LUT P0, RZ, R9, 0x7fffffff, RZ, 0xc0, !PT ;  /* 0x7fffffff09ff7812 */ /* 0x000fda000780c0ff */
[----:B------:R-:W-:Y:S01]  /*0340*/  @!P0 IMAD.MOV.U32 R8, RZ, RZ, R9 ;  /* 0x000000ffff088224 */ /* 0x000fe200078e0009 */
[----:B------:R-:W-:Y:S06]  /*0350*/  @!P0 BRA `(.L_x_5) ;  /* 0x0000000000448947 */ /* 0x000fec0003800000 */
[----:B------:R-:W-:Y:S01]  /*0360*/  FSETP.GEU.FTZ.AND P0, PT, R9, RZ, PT ;  /* 0x000000ff0900720b */ /* 0x000fe20003f1e000 */
[----:B------:R-:W-:-:S12]  /*0370*/  IMAD.MOV.U32 R2, RZ, RZ, R9 ;  /* 0x000000ffff027224 */ /* 0x000fd800078e0009 */
[----:B------:R-:W-:Y:S01]  /*0380*/  @!P0 IMAD.MOV.U32 R8, RZ, RZ, 0x7fffffff ;  /* 0x7fffffffff088424 */ /* 0x000fe200078e00ff */
[----:B------:R-:W-:Y:S06]  /*0390*/  @!P0 BRA `(.L_x_5) ;  /* 0x0000000000348947 */ /* 0x000fec0003800000 */
[----:B------:R-:W-:-:S13]  /*03a0*/  FSETP.GTU.FTZ.AND P0, PT, |R2|, +INF , PT ;  /* 0x7f8000000200780b */ /* 0x000fda0003f1c200 */
[----:B------:R-:W-:Y:S01]  /*03b0*/  @P0 FADD.FTZ R8, R2, 1 ;  /* 0x3f80000002080421 */ /* 0x000fe20000010000 */
[----:B------:R-:W-:Y:S06]  /*03c0*/  @P0 BRA `(.L_x_5) ;  /* 0x0000000000280947 */ /* 0x000fec0003800000 */
[----:B------:R-:W-:-:S13]  /*03d0*/  FSETP.NEU.FTZ.AND P0, PT, |R2|, +INF , PT ;  /* 0x7f8000000200780b */ /* 0x000fda0003f1d200 */
[----:B------:R-:W-:-:S04]  /*03e0*/  @P0 FFMA R9, R2, 1.84467440737095516160e+19, RZ ;  /* 0x5f80000002090823 */ /* 0x000fc800000000ff */
[----:B------:R-:W0:Y:S02]  /*03f0*/  @P0 MUFU.RSQ R8, R9 ;  /* 0x0000000900080308 */ /* 0x000e240000001400 */
[----:B0-----:R-:W-:Y:S01]  /*0400*/  @P0 FMUL.FTZ R10, R9, R8 ;  /* 0x00000008090a0220 */ /* 0x001fe20000410000 */
[----:B------:R-:W-:Y:S01]  /*0410*/  @P0 FMUL.FTZ R12, R8, 0.5 ;  /* 0x3f000000080c0820 */ /* 0x000fe20000410000 */
[----:B------:R-:W-:Y:S02]  /*0420*/  @!P0 IMAD.MOV.U32 R8, RZ, RZ, R2 ;  /* 0x000000ffff088224 */ /* 0x000fe400078e0002 */
[----:B------:R-:W-:-:S04]  /*0430*/  @P0 FADD.FTZ R11, -R10, -RZ ;  /* 0x800000ff0a0b0221 */ /* 0x000fc80000010100 */
[----:B------:R-:W-:-:S04]  /*0440*/  @P0 FFMA R11, R10, R11, R9 ;  /* 0x0000000b0a0b0223 */ /* 0x000fc80000000009 */
[----:B------:R-:W-:-:S04]  /*0450*/  @P0 FFMA R11, R11, R12, R10 ;  /* 0x0000000c0b0b0223 */ /* 0x000fc8000000000a */
[----:B------:R-:W-:-:S07]  /*0460*/  @P0 FMUL.FTZ R8, R11, 2.3283064365386962891e-10 ;  /* 0x2f8000000b080820 */ /* 0x000fce0000410000 */
.L_x_5:
[----:B------:R-:W-:Y:S02]  /*0470*/  IMAD.MOV.U32 R2, RZ, RZ, R8 ;  /* 0x000000ffff027224 */ /* 0x000fe400078e0008 */
[----:B------:R-:W-:Y:S02]  /*0480*/  IMAD.MOV.U32 R8, RZ, RZ, R13 ;  /* 0x000000ffff087224 */ /* 0x000fe400078e000d */
[----:B------:R-:W-:-:S04]  /*0490*/  IMAD.MOV.U32 R9, RZ, RZ, 0x0 ;  /* 0x00000000ff097424 */ /* 0x000fc800078e00ff */
[----:B------:R-:W-:Y:S05]  /*04a0*/  RET.REL.NODEC R8 `(_Z16multiplySpectrumP6float2i) ;  /* 0xfffffff808d47950 */ /* 0x000fea0003c3ffff */
        .weak           $__internal_1_$__cuda_sm3x_div_rn_noftz_f32_slowpath
        .type           $__internal_1_$__cuda_sm3x_div_rn_noftz_f32_slowpath,@function
        .size           $__internal_1_$__cuda_sm3x_div_rn_noftz_f32_slowpath,(.L_x_19 - $__internal_1_$__cuda_sm3x_div_rn_noftz_f32_slowpath)
$__internal_1_$__cuda_sm3x_div_rn_noftz_f32_slowpath:
[--C-:B------:R-:W-:Y:S01]  /*04b0*/  SHF.R.U32.HI R10, RZ, 0x17, R3.reuse ;  /* 0x00000017ff0a7819 */ /* 0x100fe20000011603 */
[----:B------:R-:W-:Y:S01]  /*04c0*/  BSSY.RECONVERGENT B1, `(.L_x_6) ;  /* 0x0000064000017945 */ /* 0x000fe20003800200 */
[--C-:B------:R-:W-:Y:S01]  /*04d0*/  SHF.R.U32.HI R2, RZ, 0x17, R0.reuse ;  /* 0x00000017ff027819 */ /* 0x100fe20000011600 */
[----:B------:R-:W-:Y:S01]  /*04e0*/  IMAD.MOV.U32 R11, RZ, RZ, R0 ;  /* 0x000000ffff0b7224 */ /* 0x000fe200078e0000 */
[----:B------:R-:W-:Y:S01]  /*04f0*/  LOP3.LUT R10, R10, 0xff, RZ, 0xc0, !PT ;  /* 0x000000ff0a0a7812 */ /* 0x000fe200078ec0ff */
[----:B------:R-:W-:Y:S01]  /*0500*/  IMAD.MOV.U32 R12, RZ, RZ, R3 ;  /* 0x000000ffff0c7224 */ /* 0x000fe200078e0003 */
[----:B------:R-:W-:-:S03]  /*0510*/  LOP3.LUT R2, R2, 0xff, RZ, 0xc0, !PT ;  /* 0x000000ff02027812 */ /* 0x000fc600078ec0ff */
[----:B------:R-:W-:Y:S02]  /*0520*/  VIADD R14, R10, 0xffffffff ;  /* 0xffffffff0a0e7836 */ /* 0x000fe40000000000 */
[----:B------:R-:W-:-:S03]  /*0530*/  VIADD R13, R2, 0xffffffff ;  /* 0xffffffff020d7836 */ /* 0x000fc60000000000 */
[----:B------:R-:W-:-:S04]  /*0540*/  ISETP.GT.U32.AND P0, PT, R14, 0xfd, PT ;  /* 0x000000fd0e00780c */ /* 0x000fc80003f04070 */
[----:B------:R-:W-:-:S13]  /*0550*/  ISETP.GT.U32.OR P0, PT, R13, 0xfd, P0 ;  /* 0x000000fd0d00780c */ /* 0x000fda0000704470 */
[----:B------:R-:W-:Y:S01]  /*0560*/  @!P0 MOV R9, RZ ;  /* 0x000000ff00098202 */ /* 0x000fe20000000f00 */
[----:B------:R-:W-:Y:S06]  /*0570*/  @!P0 BRA `(.L_x_7) ;  /* 0x00000000005c8947 */ /* 0x000fec0003800000 */
[----:B------:R-:W-:Y:S02]  /*0580*/  FSETP.GTU.FTZ.AND P0, PT, |R0|, +INF , PT ;  /* 0x7f8000000000780b */ /* 0x000fe40003f1c200 */
[----:B------:R-:W-:-:S04]  /*0590*/  FSETP.GTU.FTZ.AND P1, PT, |R3|, +INF , PT ;  /* 0x7f8000000300780b */ /* 0x000fc80003f3c200 */
[----:B------:R-:W-:-:S13]  /*05a0*/  PLOP3.LUT P0, PT, P0, P1, PT, 0xf8, 0x8f ;  /* 0x00000000008f781c */ /* 0x000fda0000703f70 */
[----:B------:R-:W-:Y:S05]  /*05b0*/  @P0 BRA `(.L_x_8) ;  /* 0x00000004004c0947 */ /* 0x000fea0003800000 */
[----:B------:R-:W-:-:S13]  /*05c0*/  LOP3.LUT P0, RZ, R12, 0x7fffffff, R11, 0xc8, !PT ;  /* 0x7fffffff0cff7812 */ /* 0x000fda000780c80b */
[----:B------:R-:W-:Y:S05]  /*05d0*/  @!P0 BRA `(.L_x_9) ;  /* 0x00000004003c8947 */ /* 0x000fea0003800000 */
[C---:B------:R-:W-:Y:S02]  /*05e0*/  FSETP.NEU.FTZ.AND P2, PT, |R0|.reuse, +INF , PT ;  /* 0x7f8000000000780b */ /* 0x040fe40003f5d200 */
[----:B------:R-:W-:Y:S02]  /*05f0*/  FSETP.NEU.FTZ.AND P1, PT, |R3|, +INF , PT ;  /* 0x7f8000000300780b */ /* 0x000fe40003f3d200 */
[----:B------:R-:W-:-:S11]  /*0600*/  FSETP.NEU.FTZ.AND P0, PT, |R0|, +INF , PT ;  /* 0x7f8000000000780b */ /* 0x000fd60003f1d200 */
[----:B------:R-:W-:Y:S05]  /*0610*/  @!P1 BRA !P2, `(.L_x_9) ;  /* 0x00000004002c9947 */ /* 0x000fea0005000000 */
[----:B------:R-:W-:-:S04]  /*0620*/  LOP3.LUT P2, RZ, R11, 0x7fffffff, RZ, 0xc0, !PT ;  /* 0x7fffffff0bff7812 */ /* 0x000fc8000784c0ff */
[----:B------:R-:W-:-:S13]  /*0630*/  PLOP3.LUT P1, PT, P1, P2, PT, 0x2f, 0xf2 ;  /* 0x0000000000f2781c */ /* 0x000fda0000f24577 */
[----:B------:R-:W-:Y:S05]  /*0640*/  @P1 BRA `(.L_x_10) ;  /* 0x0000000400181947 */ /* 0x000fea0003800000 */
[----:B------:R-:W-:-:S04]  /*0650*/  LOP3.LUT P1, RZ, R12, 0x7fffffff, RZ, 0xc0, !PT ;  /* 0x7fffffff0cff7812 */ /* 0x000fc8000782c0ff */
[----:B------:R-:W-:-:S13]  /*0660*/  PLOP3.LUT P0, PT, P0, P1, PT, 0x2f, 0xf2 ;  /* 0x0000000000f2781c */ /* 0x000fda0000702577 */
[----:B------:R-:W-:Y:S05]  /*0670*/  @P0 BRA `(.L_x_11) ;  /* 0x0000000400000947 */ /* 0x000fea0003800000 */
[----:B------:R-:W-:Y:S02]  /*0680*/  ISETP.GE.AND P0, PT, R13, RZ, PT ;  /* 0x000000ff0d00720c */ /* 0x000fe40003f06270 */
[----:B------:R-:W-:-:S11]  /*0690*/  ISETP.GE.AND P1, PT, R14, RZ, PT ;  /* 0x000000ff0e00720c */ /* 0x000fd60003f26270 */
[----:B------:R-:W-:Y:S02]  /*06a0*/  @P0 IMAD.MOV.U32 R9, RZ, RZ, RZ ;  /* 0x000000ffff090224 */ /* 0x000fe400078e00ff */
[----:B------:R-:W-:Y:S01]  /*06b0*/  @!P0 FFMA R11, R0, 1.84467440737095516160e+19, RZ ;  /* 0x5f800000000b8823 */ /* 0x000fe200000000ff */
[----:B------:R-:W-:Y:S02]  /*06c0*/  @!P0 IMAD.MOV.U32 R9, RZ, RZ, -0x40 ;  /* 0xffffffc0ff098424 */ /* 0x000fe400078e00ff */
[----:B------:R-:W-:Y:S02]  /*06d0*/  @!P1 FFMA R12, R3, 1.84467440737095516160e+19, RZ ;  /* 0x5f800000030c9823 */ /* 0x000fe400000000ff */
[----:B------:R-:W-:-:S07]  /*06e0*/  @!P1 VIADD R9, R9, 0x40 ;  /* 0x0000004009099836 */ /* 0x000fce0000000000 */
.L_x_7:
[----:B------:R-:W-:Y:S01]  /*06f0*/  LEA R13, R10, 0xc0800000, 0x17 ;  /* 0xc08000000a0d7811 */ /* 0x000fe200078eb8ff */
[----:B------:R-:W-:Y:S04]  /*0700*/  BSSY.RECONVERGENT B2, `(.L_x_12) ;  /* 0x0000036000027945 */ /* 0x000fe80003800200 */
[----:B------:R-:W-:Y:S02]  /*0710*/  IMAD.IADD R13, R12, 0x1, -R13 ;  /* 0x000000010c0d7824 */ /* 0x000fe400078e0a0d */
[----:B------:R-:W-:Y:S02]  /*0720*/  VIADD R12, R2, 0xffffff81 ;  /* 0xffffff81020c7836 */ /* 0x000fe40000000000 */
[----:B------:R-:W0:Y:S01]  /*0730*/  MUFU.RCP R14, R13 ;  /* 0x0000000d000e7308 */ /* 0x000e220000001000 */
[----:B------:R-:W-:Y:S01]  /*0740*/  FADD.FTZ R15, -R13, -RZ ;  /* 0x800000ff0d0f7221 */ /* 0x000fe20000010100 */
[C---:B------:R-:W-:Y:S01]  /*0750*/  IMAD R2, R12.reuse, -0x800000, R11 ;  /* 0xff8000000c027824 */ /* 0x040fe200078e020b */
[----:B------:R-:W-:-:S05]  /*0760*/  IADD3 R12, PT, PT, R12, 0x7f, -R10 ;  /* 0x0000007f0c0c7810 */ /* 0x000fca0007ffe80a */
[----:B------:R-:W-:Y:S02]  /*0770*/  IMAD.IADD R9, R12, 0x1, R9 ;  /* 0x000000010c097824 */ /* 0x000fe400078e0209 */
[----:B0-----:R-:W-:-:S04]  /*0780*/  FFMA R17, R14, R15, 1 ;  /* 0x3f8000000e117423 */ /* 0x001fc8000000000f */
[----:B------:R-:W-:-:S04]  /*0790*/  FFMA R16, R14, R17, R14 ;  /* 0x000000110e107223 */ /* 0x000fc8000000000e */
[----:B------:R-:W-:-:S04]  /*07a0*/  FFMA R11, R2, R16, RZ ;  /* 0x00000010020b7223 */ /* 0x000fc800000000ff */
[----:B------:R-:W-:-:S04]  /*07b0*/  FFMA R14, R15, R11, R2 ;  /* 0x0000000b0f0e7223 */ /* 0x000fc80000000002 */
[----:B------:R-:W-:-:S04]  /*07c0*/  FFMA R17, R16, R14, R11 ;  /* 0x0000000e10117223 */ /* 0x000fc8000000000b */
[----:B------:R-:W-:-:S04]  /*07d0*/  FFMA R14, R15, R17, R2 ;  /* 0x000000110f0e7223 */ /* 0x000fc80000000002 */
[----:B------:R-:W-:-:S05]  /*07e0*/  FFMA R2, R16, R14, R17 ;  /* 0x0000000e10027223 */ /* 0x000fca0000000011 */
[----:B------:R-:W-:-:S04]  /*07f0*/  SHF.R.U32.HI R10, RZ, 0x17, R2 ;  /* 0x00000017ff0a7819 */ /* 0x000fc80000011602 */
[----:B------:R-:W-:-:S05]  /*0800*/  LOP3.LUT R10, R10, 0xff, RZ, 0xc0, !PT ;  /* 0x000000ff0a0a7812 */ /* 0x000fca00078ec0ff */
[----:B------:R-:W-:-:S05]  /*0810*/  IMAD.IADD R13, R10, 0x1, R9 ;  /* 0x000000010a0d7824 */ /* 0x000fca00078e0209 */
[----:B------:R-:W-:-:S04]  /*0820*/  IADD3 R10, PT, PT, R13, -0x1, RZ ;  /* 0xffffffff0d0a7810 */ /* 0x000fc80007ffe0ff */
[----:B------:R-:W-:-:S13]  /*0830*/  ISETP.GE.U32.AND P0, PT, R10, 0xfe, PT ;  /* 0x000000fe0a00780c */ /* 0x000fda0003f06070 */
[----:B------:R-:W-:Y:S05]  /*0840*/  @!P0 BRA `(.L_x_13) ;  /* 0x0000000000808947 */ /* 0x000fea0003800000 */
[----:B------:R-:W-:-:S13]  /*0850*/  ISETP.GT.AND P0, PT, R13, 0xfe, PT ;  /* 0x000000fe0d00780c */ /* 0x000fda0003f04270 */
[----:B------:R-:W-:Y:S05]  /*0860*/  @P0 BRA `(.L_x_14) ;  /* 0x00000000006c0947 */ /* 0x000fea0003800000 */
[----:B------:R-:W-:-:S13]  /*0870*/  ISETP.GE.AND P0, PT, R13, 0x1, PT ;  /* 0x000000010d00780c */ /* 0x000fda0003f06270 */
[----:B------:R-:W-:Y:S05]  /*0880*/  @P0 BRA `(.L_x_15) ;  /* 0x0000000000740947 */ /* 0x000fea0003800000 */
[----:B------:R-:W-:Y:S02]  /*0890*/  ISETP.GE.AND P0, PT, R13, -0x18, PT ;  /* 0xffffffe80d00780c */ /* 0x000fe40003f06270 */
[----:B------:R-:W-:-:S11]  /*08a0*/  LOP3.LUT R2, R2, 0x80000000, RZ, 0xc0, !PT ;  /* 0x8000000002027812 */ /* 0x000fd600078ec0ff */
[----:B------:R-:W-:Y:S05]  /*08b0*/  @!P0 BRA `(.L_x_15) ;  /* 0x0000000000688947 */ /* 0x000fea0003800000 */
[CCC-:B------:R-:W-:Y:S01]  /*08c0*/  FFMA.RZ R9, R16.reuse, R14.reuse, R17.reuse ;  /* 0x0000000e10097223 */ /* 0x1c0fe2000000c011 */
[C---:B------:R-:W-:Y:S02]  /*08d0*/  VIADD R12, R13.reuse, 0x20 ;  /* 0x000000200d0c7836 */ /* 0x040fe40000000000 */
[CCC-:B------:R-:W-:Y:S01]  /*08e0*/  FFMA.RM R10, R16.reuse, R14.reuse, R17.reuse ;  /* 0x0000000e100a7223 */ /* 0x1c0fe20000004011 */
[----:B------:R-:W-:Y:S02]  /*08f0*/  ISETP.NE.AND P2, PT, R13, RZ, PT ;  /* 0x000000ff0d00720c */ /* 0x000fe40003f45270 */
[----:B------:R-:W-:Y:S01]  /*0900*/  LOP3.LUT R11, R9, 0x7fffff, RZ, 0xc0, !PT ;  /* 0x007fffff090b7812 */ /* 0x000fe200078ec0ff */
[----:B------:R-:W-:Y:S01]  /*0910*/  FFMA.RP R9, R16, R14, R17 ;  /* 0x0000000e10097223 */ /* 0x000fe20000008011 */
[----:B------:R-:W-:Y:S01]  /*0920*/  ISETP.NE.AND P1, PT, R13, RZ, PT ;  /* 0x000000ff0d00720c */ /* 0x000fe20003f25270 */
[----:B------:R-:W-:Y:S01]  /*0930*/  IMAD.MOV R13, RZ, RZ, -R13 ;  /* 0x000000ffff0d7224 */ /* 0x000fe200078e0a0d */
[----:B------:R-:W-:-:S02]  /*0940*/  LOP3.LUT R11, R11, 0x800000, RZ, 0xfc, !PT ;  /* 0x008000000b0b7812 */ /* 0x000fc400078efcff */
[----:B------:R-:W-:Y:S02]  /*0950*/  FSETP.NEU.FTZ.AND P0, PT, R9, R10, PT ;  /* 0x0000000a0900720b */ /* 0x000fe40003f1d000 */
[----:B------:R-:W-:Y:S02]  /*0960*/  SHF.L.U32 R12, R11, R12, RZ ;  /* 0x0000000c0b0c7219 */ /* 0x000fe400000006ff */
[----:B------:R-:W-:Y:S02]  /*0970*/  SEL R10, R13, RZ, P2 ;  /* 0x000000ff0d0a7207 */ /* 0x000fe40001000000 */
[----:B------:R-:W-:Y:S02]  /*0980*/  ISETP.NE.AND P1, PT, R12, RZ, P1 ;  /* 0x000000ff0c00720c */ /* 0x000fe40000f25270 */
[----:B------:R-:W-:Y:S02]  /*0990*/  SHF.R.U32.HI R10, RZ, R10, R11 ;  /* 0x0000000aff0a7219 */ /* 0x000fe4000001160b */
[----:B------:R-:W-:-:S02]  /*09a0*/  PLOP3.LUT P0, PT, P0, P1, PT, 0xf8, 0x8f ;  /* 0x00000000008f781c */ /* 0x000fc40000703f70 */
[----:B------:R-:W-:Y:S02]  /*09b0*/  SHF.R.U32.HI R12, RZ, 0x1, R10 ;  /* 0x00000001ff0c7819 */ /* 0x000fe4000001160a */
[----:B------:R-:W-:-:S04]  /*09c0*/  SEL R9, RZ, 0x1, !P0 ;  /* 0x00000001ff097807 */ /* 0x000fc80004000000 */
[----:B------:R-:W-:-:S04]  /*09d0*/  LOP3.LUT R9, R9, 0x1, R12, 0xf8, !PT ;  /* 0x0000000109097812 */ /* 0x000fc800078ef80c */
[----:B------:R-:W-:-:S05]  /*09e0*/  LOP3.LUT R9, R9, R10, RZ, 0xc0, !PT ;  /* 0x0000000a09097212 */ /* 0x000fca00078ec0ff */
[----:B------:R-:W-:-:S05]  /*09f0*/  IMAD.IADD R9, R12, 0x1, R9 ;  /* 0x000000010c097824 */ /* 0x000fca00078e0209 */
[----:B------:R-:W-:Y:S01]  /*0a00*/  LOP3.LUT R2, R9, R2, RZ, 0xfc, !PT ;  /* 0x0000000209027212 */ /* 0x000fe200078efcff */
[----:B------:R-:W-:Y:S06]  /*0a10*/  BRA `(.L_x_15) ;  /* 0x0000000000107947 */ /* 0x000fec0003800000 */
.L_x_14:
[----:B------:R-:W-:-:S04]  /*0a20*/  LOP3.LUT R2, R2, 0x80000000, RZ, 0xc0, !PT ;  /* 0x8000000002027812 */ /* 0x000fc800078ec0ff */
[----:B------:R-:W-:Y:S01]  /*0a30*/  LOP3.LUT R2, R2, 0x7f800000, RZ, 0xfc, !PT ;  /* 0x7f80000002027812 */ /* 0x000fe200078efcff */
[----:B------:R-:W-:Y:S06]  /*0a40*/  BRA `(.L_x_15) ;  /* 0x0000000000047947 */ /* 0x000fec0003800000 */
.L_x_13:
[----:B------:R-:W-:-:S07]  /*0a50*/  IMAD R2, R9, 0x800000, R2 ;  /* 0x0080000009027824 */ /* 0x000fce00078e0202 */
.L_x_15:
[----:B------:R-:W-:Y:S05]  /*0a60*/  BSYNC.RECONVERGENT B2 ;  /* 0x0000000000027941 */ /* 0x000fea0003800200 */
.L_x_12:
[----:B------:R-:W-:Y:S05]  /*0a70*/  BRA `(.L_x_16) ;  /* 0x0000000000207947 */ /* 0x000fea0003800000 */
.L_x_11:
[----:B------:R-:W-:-:S04]  /*0a80*/  LOP3.LUT R2, R12, 0x80000000, R11, 0x48, !PT ;  /* 0x800000000c027812 */ /* 0x000fc800078e480b */
[----:B------:R-:W-:Y:S01]  /*0a90*/  LOP3.LUT R2, R2, 0x7f800000, RZ, 0xfc, !PT ;  /* 0x7f80000002027812 */ /* 0x000fe200078efcff */
[----:B------:R-:W-:Y:S06]  /*0aa0*/  BRA `(.L_x_16) ;  /* 0x0000000000147947 */ /* 0x000fec0003800000 */
.L_x_10:
[----:B------:R-:W-:Y:S01]  /*0ab0*/  LOP3.LUT R2, R12, 0x80000000, R11, 0x48, !PT ;  /* 0x800000000c027812 */ /* 0x000fe200078e480b */
[----:B------:R-:W-:Y:S06]  /*0ac0*/  BRA `(.L_x_16) ;  /* 0x00000000000c7947 */ /* 0x000fec0003800000 */
.L_x_9:
[----:B------:R-:W0:Y:S01]  /*0ad0*/  MUFU.RSQ R2, -QNAN ;  /* 0xffc0000000027908 */ /* 0x000e220000001400 */
[----:B------:R-:W-:Y:S05]  /*0ae0*/  BRA `(.L_x_16) ;  /* 0x0000000000047947 */ /* 0x000fea0003800000 */
.L_x_8:
[----:B------:R-:W-:-:S07]  /*0af0*/  FADD.FTZ R2, R0, R3 ;  /* 0x0000000300027221 */ /* 0x000fce0000010000 */
.L_x_16:
[----:B------:R-:W-:Y:S05]  /*0b00*/  BSYNC.RECONVERGENT B1 ;  /* 0x0000000000017941 */ /* 0x000fea0003800200 */
.L_x_6:
[----:B------:R-:W-:-:S04]  /*0b10*/  IMAD.MOV.U32 R9, RZ, RZ, 0x0 ;  /* 0x00000000ff097424 */ /* 0x000fc800078e00ff */
[----:B0-----:R-:W-:Y:S05]  /*0b20*/  RET.REL.NODEC R8 `(_Z16multiplySpectrumP6float2i) ;  /* 0xfffffff408347950 */ /* 0x001fea0003c3ffff */
.L_x_17:
[----:B------:R-:W-:-:S00]  /*0b30*/  BRA `(.L_x_17) ;  /* 0xfffffffc00fc7947 */ /* 0x000fc0000383ffff */
[----:B------:R-:W-:-:S00]  /*0b40*/  NOP ;  /* 0x0000000000007918 */ /* 0x000fc00000000000 */
        /* <DEDUP_REMOVED lines=11> */
.L_x_19:


//--------------------- .nv.shared.reserved.0     --------------------------
	.section	.nv.shared.reserved.0,"aw",@nobits
	.weak		__nv_reservedSMEM_offset_0_alias
	.size		__nv_reservedSMEM_offset_0_alias, 0, 64
	.other		__nv_reservedSMEM_offset_0_alias,@"STO_CUDA_RESERVED_SHARED STV_DEFAULT"
__nv_reservedSMEM_offset_0_alias:
	.zero		0
	.zero		64


//--------------------- .nv.constant0._Z16multiplySpectrumP6float2i --------------------------
	.section	.nv.constant0._Z16multiplySpectrumP6float2i,"a",@progbits
	.sectionflags	@""
	.align	4
.nv.constant0._Z16multiplySpectrumP6float2i:
	.zero		908


//--------------------- SYMBOLS --------------------------

	.type		.nv.reservedSmem.offset0,@object
	.size		.nv.reservedSmem.offset0,0x4
